//
// Generated by NVIDIA NVVM Compiler
//
// Compiler Build ID: CL-36424714
// Cuda compilation tools, release 13.0, V13.0.88
// Based on NVVM 20.0.0
//

.version 9.0
.target sm_100
.address_size 64

	// .globl	_Z10shared_memi
.extern .func  (.param .b32 func_retval0) vprintf
(
	.param .b64 vprintf_param_0,
	.param .b64 vprintf_param_1
)
;
.global .attribute(.managed) .align 4 .b8 global_counter[8];
// _ZZ10shared_memiE14shared_counter has been demoted
.global .align 1 .b8 $str[30] = {83, 104, 97, 114, 101, 100, 32, 40, 66, 108, 107, 58, 32, 37, 100, 44, 32, 84, 104, 58, 32, 37, 100, 41, 58, 32, 37, 100, 10};
.global .align 1 .b8 $str$1[30] = {71, 108, 111, 98, 97, 108, 32, 40, 66, 108, 107, 58, 32, 37, 100, 44, 32, 84, 104, 58, 32, 37, 100, 41, 58, 32, 37, 100, 10};

.visible .entry _Z10shared_memi(
	.param .u32 _Z10shared_memi_param_0
)
{
	.local .align 8 .b8 	__local_depot0[16];
	.reg .b64 	%SP;
	.reg .b64 	%SPL;
	.reg .pred 	%p<2>;
	.reg .b32 	%r<11>;
	.reg .b64 	%rd<5>;
	// demoted variable
	.shared .align 4 .b8 _ZZ10shared_memiE14shared_counter[8];
	mov.u64 	%SPL, __local_depot0;
	cvta.local.u64 	%SP, %SPL;
	ld.param.u32 	%r1, [_Z10shared_memi_param_0];
	setp.gt.s32 	%p1, %r1, 0;
	mov.u32 	%r2, %ctaid.x;
	mul.lo.s32 	%r3, %r2, %r1;
	selp.b32 	%r4, %r3, 0, %p1;
	mov.u32 	%r5, %tid.x;
	shl.b32 	%r6, %r5, 2;
	mov.u32 	%r7, _ZZ10shared_memiE14shared_counter;
	add.s32 	%r8, %r7, %r6;
	st.shared.u32 	[%r8], %r4;
	add.u64 	%rd1, %SP, 0;
	add.u64 	%rd2, %SPL, 0;
	st.local.v2.u32 	[%rd2], {%r2, %r5};
	st.local.u32 	[%rd2+8], %r4;
	mov.u64 	%rd3, $str;
	cvta.global.u64 	%rd4, %rd3;
	{ // callseq 0, 0
	.param .b64 param0;
	st.param.b64 	[param0], %rd4;
	.param .b64 param1;
	st.param.b64 	[param1], %rd1;
	.param .b32 retval0;
	call.uni (retval0), 
	vprintf, 
	(
	param0, 
	param1
	);
	ld.param.b32 	%r9, [retval0];
	} // callseq 0
	ret;

}
	// .globl	_Z10global_memi
.visible .entry _Z10global_memi(
	.param .u32 _Z10global_memi_param_0
)
{
	.local .align 8 .b8 	__local_depot1[16];
	.reg .b64 	%SP;
	.reg .b64 	%SPL;
	.reg .pred 	%p<10>;
	.reg .b32 	%r<79>;
	.reg .b64 	%rd<8>;

	mov.u64 	%SPL, __local_depot1;
	cvta.local.u64 	%SP, %SPL;
	ld.param.u32 	%r12, [_Z10global_memi_param_0];
	mov.u32 	%r1, %tid.x;
	mul.wide.u32 	%rd2, %r1, 4;
	mov.u64 	%rd3, global_counter;
	add.s64 	%rd1, %rd3, %rd2;
	mov.b32 	%r13, 0;
	st.volatile.global.u32 	[%rd1], %r13;
	setp.lt.s32 	%p1, %r12, 1;
	@%p1 bra 	$L__BB1_13;
	mov.u32 	%r2, %ctaid.x;
	and.b32  	%r3, %r12, 15;
	setp.lt.u32 	%p2, %r12, 16;
	@%p2 bra 	$L__BB1_4;
	and.b32  	%r14, %r12, 2147483632;
	neg.s32 	%r77, %r14;
$L__BB1_3:
	.pragma "nounroll";
	ld.volatile.global.u32 	%r15, [%rd1];
	add.s32 	%r16, %r15, %r2;
	st.volatile.global.u32 	[%rd1], %r16;
	ld.volatile.global.u32 	%r17, [%rd1];
	add.s32 	%r18, %r17, %r2;
	st.volatile.global.u32 	[%rd1], %r18;
	ld.volatile.global.u32 	%r19, [%rd1];
	add.s32 	%r20, %r19, %r2;
	st.volatile.global.u32 	[%rd1], %r20;
	ld.volatile.global.u32 	%r21, [%rd1];
	add.s32 	%r22, %r21, %r2;
	st.volatile.global.u32 	[%rd1], %r22;
	ld.volatile.global.u32 	%r23, [%rd1];
	add.s32 	%r24, %r23, %r2;
	st.volatile.global.u32 	[%rd1], %r24;
	ld.volatile.global.u32 	%r25, [%rd1];
	add.s32 	%r26, %r25, %r2;
	st.volatile.global.u32 	[%rd1], %r26;
	ld.volatile.global.u32 	%r27, [%rd1];
	add.s32 	%r28, %r27, %r2;
	st.volatile.global.u32 	[%rd1], %r28;
	ld.volatile.global.u32 	%r29, [%rd1];
	add.s32 	%r30, %r29, %r2;
	st.volatile.global.u32 	[%rd1], %r30;
	ld.volatile.global.u32 	%r31, [%rd1];
	add.s32 	%r32, %r31, %r2;
	st.volatile.global.u32 	[%rd1], %r32;
	ld.volatile.global.u32 	%r33, [%rd1];
	add.s32 	%r34, %r33, %r2;
	st.volatile.global.u32 	[%rd1], %r34;
	ld.volatile.global.u32 	%r35, [%rd1];
	add.s32 	%r36, %r35, %r2;
	st.volatile.global.u32 	[%rd1], %r36;
	ld.volatile.global.u32 	%r37, [%rd1];
	add.s32 	%r38, %r37, %r2;
	st.volatile.global.u32 	[%rd1], %r38;
	ld.volatile.global.u32 	%r39, [%rd1];
	add.s32 	%r40, %r39, %r2;
	st.volatile.global.u32 	[%rd1], %r40;
	ld.volatile.global.u32 	%r41, [%rd1];
	add.s32 	%r42, %r41, %r2;
	st.volatile.global.u32 	[%rd1], %r42;
	ld.volatile.global.u32 	%r43, [%rd1];
	add.s32 	%r44, %r43, %r2;
	st.volatile.global.u32 	[%rd1], %r44;
	ld.volatile.global.u32 	%r45, [%rd1];
	add.s32 	%r46, %r45, %r2;
	st.volatile.global.u32 	[%rd1], %r46;
	add.s32 	%r77, %r77, 16;
	setp.ne.s32 	%p3, %r77, 0;
	@%p3 bra 	$L__BB1_3;
$L__BB1_4:
	setp.eq.s32 	%p4, %r3, 0;
	@%p4 bra 	$L__BB1_13;
	and.b32  	%r7, %r12, 7;
	setp.lt.u32 	%p5, %r3, 8;
	@%p5 bra 	$L__BB1_7;
	ld.volatile.global.u32 	%r47, [%rd1];
	add.s32 	%r48, %r47, %r2;
	st.volatile.global.u32 	[%rd1], %r48;
	ld.volatile.global.u32 	%r49, [%rd1];
	add.s32 	%r50, %r49, %r2;
	st.volatile.global.u32 	[%rd1], %r50;
	ld.volatile.global.u32 	%r51, [%rd1];
	add.s32 	%r52, %r51, %r2;
	st.volatile.global.u32 	[%rd1], %r52;
	ld.volatile.global.u32 	%r53, [%rd1];
	add.s32 	%r54, %r53, %r2;
	st.volatile.global.u32 	[%rd1], %r54;
	ld.volatile.global.u32 	%r55, [%rd1];
	add.s32 	%r56, %r55, %r2;
	st.volatile.global.u32 	[%rd1], %r56;
	ld.volatile.global.u32 	%r57, [%rd1];
	add.s32 	%r58, %r57, %r2;
	st.volatile.global.u32 	[%rd1], %r58;
	ld.volatile.global.u32 	%r59, [%rd1];
	add.s32 	%r60, %r59, %r2;
	st.volatile.global.u32 	[%rd1], %r60;
	ld.volatile.global.u32 	%r61, [%rd1];
	add.s32 	%r62, %r61, %r2;
	st.volatile.global.u32 	[%rd1], %r62;
$L__BB1_7:
	setp.eq.s32 	%p6, %r7, 0;
	@%p6 bra 	$L__BB1_13;
	and.b32  	%r8, %r12, 3;
	setp.lt.u32 	%p7, %r7, 4;
	@%p7 bra 	$L__BB1_10;
	ld.volatile.global.u32 	%r63, [%rd1];
	add.s32 	%r64, %r63, %r2;
	st.volatile.global.u32 	[%rd1], %r64;
	ld.volatile.global.u32 	%r65, [%rd1];
	add.s32 	%r66, %r65, %r2;
	st.volatile.global.u32 	[%rd1], %r66;
	ld.volatile.global.u32 	%r67, [%rd1];
	add.s32 	%r68, %r67, %r2;
	st.volatile.global.u32 	[%rd1], %r68;
	ld.volatile.global.u32 	%r69, [%rd1];
	add.s32 	%r70, %r69, %r2;
	st.volatile.global.u32 	[%rd1], %r70;
$L__BB1_10:
	setp.eq.s32 	%p8, %r8, 0;
	@%p8 bra 	$L__BB1_13;
	neg.s32 	%r78, %r8;
$L__BB1_12:
	.pragma "nounroll";
	ld.volatile.global.u32 	%r71, [%rd1];
	add.s32 	%r72, %r71, %r2;
	st.volatile.global.u32 	[%rd1], %r72;
	add.s32 	%r78, %r78, 1;
	setp.ne.s32 	%p9, %r78, 0;
	@%p9 bra 	$L__BB1_12;
$L__BB1_13:
	add.u64 	%rd4, %SP, 0;
	add.u64 	%rd5, %SPL, 0;
	mov.u32 	%r73, %ctaid.x;
	ld.volatile.global.u32 	%r74, [%rd1];
	st.local.v2.u32 	[%rd5], {%r73, %r1};
	st.local.u32 	[%rd5+8], %r74;
	mov.u64 	%rd6, $str$1;
	cvta.global.u64 	%rd7, %rd6;
	{ // callseq 1, 0
	.param .b64 param0;
	st.param.b64 	[param0], %rd7;
	.param .b64 param1;
	st.param.b64 	[param1], %rd4;
	.param .b32 retval0;
	call.uni (retval0), 
	vprintf, 
	(
	param0, 
	param1
	);
	ld.param.b32 	%r75, [retval0];
	} // callseq 1
	ret;

}


// ===== COMPILED SASS (sm_100) =====

	.target	sm_100

	.elftype	@"ET_EXEC"


//--------------------- .note.nv.tkinfo           --------------------------
	.section	.note.nv.tkinfo,"",@"SHT_NOTE"
	.sectionflags	@"SHF_NOTE_NV_TKINFO"
	.tkinfo
        /*0018*/ 	.word	0x00000002
        /*0030*/ 	.string	""
        /*0030*/ 	.string	"ptxas"
        /*0030*/ 	.string	"Cuda compilation tools, release 13.0, V13.0.88"
        /*0030*/ 	.string	"Build cuda_13.0.r13.0/compiler.36424714_0"
        /*0030*/ 	.string	"-arch sm_100 -m 64 "



//--------------------- .note.nv.cuinfo           --------------------------
	.section	.note.nv.cuinfo,"",@"SHT_NOTE"
	.sectionflags	@"SHF_NOTE_NV_CUINFO"
        /*0018*/ 	.short	0x0002
        /*001a*/ 	.short	0x0064
        /*001c*/ 	.short	0x0082
	.zero		2


//--------------------- .nv.info                  --------------------------
	.section	.nv.info,"",@"SHT_CUDA_INFO"
	.align	4


	//----- nvinfo : EIATTR_REGCOUNT
	.align		4
        /*0000*/ 	.byte	0x04, 0x2f
        /*0002*/ 	.short	(.L_4 - .L_3)
	.align		4
.L_3:
        /*0004*/ 	.word	index@(_Z10shared_memi)
        /*0008*/ 	.word	0x00000018


	//----- nvinfo : EIATTR_FRAME_SIZE
	.align		4
.L_4:
        /*000c*/ 	.byte	0x04, 0x11
        /*000e*/ 	.short	(.L_6 - .L_5)
	.align		4
.L_5:
        /*0010*/ 	.word	index@(_Z10shared_memi)
        /*0014*/ 	.word	0x00000010


	//----- nvinfo : EIATTR_REGCOUNT
	.align		4
.L_6:
        /*0018*/ 	.byte	0x04, 0x2f
        /*001a*/ 	.short	(.L_8 - .L_7)
	.align		4
.L_7:
        /*001c*/ 	.word	index@(_Z10global_memi)
        /*0020*/ 	.word	0x00000018


	//----- nvinfo : EIATTR_FRAME_SIZE
	.align		4
.L_8:
        /*0024*/ 	.byte	0x04, 0x11
        /*0026*/ 	.short	(.L_10 - .L_9)
	.align		4
.L_9:
        /*0028*/ 	.word	index@(_Z10global_memi)
        /*002c*/ 	.word	0x00000010


	//----- nvinfo : EIATTR_MIN_STACK_SIZE
	.align		4
.L_10:
        /*0030*/ 	.byte	0x04, 0x12
        /*0032*/ 	.short	(.L_12 - .L_11)
	.align		4
.L_11:
        /*0034*/ 	.word	index@(_Z10global_memi)
        /*0038*/ 	.word	0x00000010


	//----- nvinfo : EIATTR_MIN_STACK_SIZE
	.align		4
.L_12:
        /*003c*/ 	.byte	0x04, 0x12
        /*003e*/ 	.short	(.L_14 - .L_13)
	.align		4
.L_13:
        /*0040*/ 	.word	index@(_Z10shared_memi)
        /*0044*/ 	.word	0x00000010
.L_14:


//--------------------- .nv.compat                --------------------------
	.section	.nv.compat,"",@"SHT_CUDA_COMPAT_INFO"
	.align	4
        /*0000*/ 	.byte	0x02, 0x09, 0x00, 0x00, 0x02, 0x02, 0x01, 0x00, 0x02, 0x05, 0x05, 0x00, 0x03, 0x07, 0x01, 0x01
        /*0010*/ 	.byte	0x02, 0x03, 0x00, 0x00, 0x02, 0x06, 0x01, 0x00, 0x04, 0x0b, 0x08, 0x00, 0x09, 0x00, 0x00, 0x00
        /*0020*/ 	.byte	0x00, 0x00, 0x00, 0x00


//--------------------- .nv.info._Z10global_memi  --------------------------
	.section	.nv.info._Z10global_memi,"",@"SHT_CUDA_INFO"
	.sectionflags	@""
	.align	4


	//----- nvinfo : EIATTR_CUDA_API_VERSION
	.align		4
        /*0000*/ 	.byte	0x04, 0x37
        /*0002*/ 	.short	(.L_16 - .L_15)
.L_15:
        /*0004*/ 	.word	0x00000082


	//----- nvinfo : EIATTR_KPARAM_INFO
	.align		4
.L_16:
        /*0008*/ 	.byte	0x04, 0x17
        /*000a*/ 	.short	(.L_18 - .L_17)
.L_17:
        /*000c*/ 	.word	0x00000000
        /*0010*/ 	.short	0x0000
        /*0012*/ 	.short	0x0000
        /*0014*/ 	.byte	0x00, 0xf0, 0x11, 0x00


	//----- nvinfo : EIATTR_SPARSE_MMA_MASK
	.align		4
.L_18:
        /*0018*/ 	.byte	0x03, 0x50
        /*001a*/ 	.short	0x0000


	//----- nvinfo : EIATTR_MAXREG_COUNT
	.align		4
        /*001c*/ 	.byte	0x03, 0x1b
        /*001e*/ 	.short	0x00ff


	//----- nvinfo : EIATTR_EXTERNS
	.align		4
        /*0020*/ 	.byte	0x04, 0x0f
        /*0022*/ 	.short	(.L_20 - .L_19)


	//   ....[0]....
	.align		4
.L_19:
        /*0024*/ 	.word	index@(vprintf)


	//----- nvinfo : EIATTR_MERCURY_ISA_VERSION
	.align		4
.L_20:
        /*0028*/ 	.byte	0x03, 0x5f
        /*002a*/ 	.short	0x0101


	//----- nvinfo : EIATTR_VRC_CTA_INIT_COUNT
	.align		4
        /*002c*/ 	.byte	0x02, 0x4a
	.zero		1
	.zero		1


	//----- nvinfo : EIATTR_SYSCALL_OFFSETS
	.align		4
        /*0030*/ 	.byte	0x04, 0x46
        /*0032*/ 	.short	(.L_22 - .L_21)


	//   ....[0]....
.L_21:
        /*0034*/ 	.word	0x00000880


	//----- nvinfo : EIATTR_EXIT_INSTR_OFFSETS
	.align		4
.L_22:
        /*0038*/ 	.byte	0x04, 0x1c
        /*003a*/ 	.short	(.L_24 - .L_23)


	//   ....[0]....
.L_23:
        /*003c*/ 	.word	0x00000890


	//----- nvinfo : EIATTR_CBANK_PARAM_SIZE
	.align		4
.L_24:
        /*0040*/ 	.byte	0x03, 0x19
        /*0042*/ 	.short	0x0004


	//----- nvinfo : EIATTR_PARAM_CBANK
	.align		4
        /*0044*/ 	.byte	0x04, 0x0a
        /*0046*/ 	.short	(.L_26 - .L_25)
	.align		4
.L_25:
        /*0048*/ 	.word	index@(.nv.constant0._Z10global_memi)
        /*004c*/ 	.short	0x0380
        /*004e*/ 	.short	0x0004


	//----- nvinfo : EIATTR_SW_WAR
	.align		4
.L_26:
        /*0050*/ 	.byte	0x04, 0x36
        /*0052*/ 	.short	(.L_28 - .L_27)
.L_27:
        /*0054*/ 	.word	0x00000008
.L_28:


//--------------------- .nv.info._Z10shared_memi  --------------------------
	.section	.nv.info._Z10shared_memi,"",@"SHT_CUDA_INFO"
	.sectionflags	@""
	.align	4


	//----- nvinfo : EIATTR_CUDA_API_VERSION
	.align		4
        /*0000*/ 	.byte	0x04, 0x37
        /*0002*/ 	.short	(.L_30 - .L_29)
.L_29:
        /*0004*/ 	.word	0x00000082


	//----- nvinfo : EIATTR_KPARAM_INFO
	.align		4
.L_30:
        /*0008*/ 	.byte	0x04, 0x17
        /*000a*/ 	.short	(.L_32 - .L_31)
.L_31:
        /*000c*/ 	.word	0x00000000
        /*0010*/ 	.short	0x0000
        /*0012*/ 	.short	0x0000
        /*0014*/ 	.byte	0x00, 0xf0, 0x11, 0x00


	//----- nvinfo : EIATTR_SPARSE_MMA_MASK
	.align		4
.L_32:
        /*0018*/ 	.byte	0x03, 0x50
        /*001a*/ 	.short	0x0000


	//----- nvinfo : EIATTR_MAXREG_COUNT
	.align		4
        /*001c*/ 	.byte	0x03, 0x1b
        /*001e*/ 	.short	0x00ff


	//----- nvinfo : EIATTR_EXTERNS
	.align		4
        /*0020*/ 	.byte	0x04, 0x0f
        /*0022*/ 	.short	(.L_34 - .L_33)


	//   ....[0]....
	.align		4
.L_33:
        /*0024*/ 	.word	index@(vprintf)


	//----- nvinfo : EIATTR_MERCURY_ISA_VERSION
	.align		4
.L_34:
        /*0028*/ 	.byte	0x03, 0x5f
        /*002a*/ 	.short	0x0101


	//----- nvinfo : EIATTR_VRC_CTA_INIT_COUNT
	.align		4
        /*002c*/ 	.byte	0x02, 0x4a
	.zero		1
	.zero		1


	//----- nvinfo : EIATTR_SYSCALL_OFFSETS
	.align		4
        /*0030*/ 	.byte	0x04, 0x46
        /*0032*/ 	.short	(.L_36 - .L_35)


	//   ....[0]....
.L_35:
        /*0034*/ 	.word	0x00000190


	//----- nvinfo : EIATTR_EXIT_INSTR_OFFSETS
	.align		4
.L_36:
        /*0038*/ 	.byte	0x04, 0x1c
        /*003a*/ 	.short	(.L_38 - .L_37)


	//   ....[0]....
.L_37:
        /*003c*/ 	.word	0x000001a0


	//----- nvinfo : EIATTR_CBANK_PARAM_SIZE
	.align		4
.L_38:
        /*0040*/ 	.byte	0x03, 0x19
        /*0042*/ 	.short	0x0004


	//----- nvinfo : EIATTR_PARAM_CBANK
	.align		4
        /*0044*/ 	.byte	0x04, 0x0a
        /*0046*/ 	.short	(.L_40 - .L_39)
	.align		4
.L_39:
        /*0048*/ 	.word	index@(.nv.constant0._Z10shared_memi)
        /*004c*/ 	.short	0x0380
        /*004e*/ 	.short	0x0004


	//----- nvinfo : EIATTR_SW_WAR
	.align		4
.L_40:
        /*0050*/ 	.byte	0x04, 0x36
        /*0052*/ 	.short	(.L_42 - .L_41)
.L_41:
        /*0054*/ 	.word	0x00000008
.L_42:


//--------------------- .nv.callgraph             --------------------------
	.section	.nv.callgraph,"",@"SHT_CUDA_CALLGRAPH"
	.align	4
	.sectionentsize	8
	.align		4
        /*0000*/ 	.word	0x00000000
	.align		4
        /*0004*/ 	.word	0xffffffff
	.align		4
        /*0008*/ 	.word	index@(_Z10global_memi)
	.align		4
        /*000c*/ 	.word	index@(vprintf)
	.align		4
        /*0010*/ 	.word	index@(_Z10shared_memi)
	.align		4
        /*0014*/ 	.word	index@(vprintf)
	.align		4
        /*0018*/ 	.word	0x00000000
	.align		4
        /*001c*/ 	.word	0xfffffffe
	.align		4
        /*0020*/ 	.word	0x00000000
	.align		4
        /*0024*/ 	.word	0xfffffffd
	.align		4
        /*0028*/ 	.word	0x00000000
	.align		4
        /*002c*/ 	.word	0xfffffffc


//--------------------- .nv.constant4             --------------------------
	.section	.nv.constant4,"a",@progbits
	.align	8
	.align		8
.nv.constant4:
        /*0000*/ 	.dword	vprintf
	.align		8
        /*0008*/ 	.dword	global_counter
	.align		8
        /*0010*/ 	.dword	$str
	.align		8
        /*0018*/ 	.dword	$str$1


//--------------------- .text._Z10global_memi     --------------------------
	.section	.text._Z10global_memi,"ax",@progbits
	.align	128
        .global         _Z10global_memi
        .type           _Z10global_memi,@function
        .size           _Z10global_memi,(.L_x_10 - _Z10global_memi)
        .other          _Z10global_memi,@"STO_CUDA_ENTRY STV_DEFAULT"
_Z10global_memi:
.text._Z10global_memi:
[----:B------:R-:W0:Y:S01]  /*0000*/  LDC R1, c[0x0][0x37c] ;  /* 0x0000df00ff017b82 */ /* 0x000e220000000800 */
[----:B------:R-:W1:Y:S07]  /*0010*/  S2R R3, SR_TID.X ;  /* 0x0000000000037919 */ /* 0x000e6e0000002100 */
[----:B------:R-:W1:Y:S01]  /*0020*/  LDC.64 R8, c[0x4][0x8] ;  /* 0x01000200ff087b82 */ /* 0x000e620000000a00 */
[----:B------:R-:W2:Y:S01]  /*0030*/  LDCU.64 UR8, c[0x0][0x358] ;  /* 0x00006b00ff0877ac */ /* 0x000ea20008000a00 */
[----:B0-----:R-:W-:Y:S01]  /*0040*/  VIADD R1, R1, 0xfffffff0 ;  /* 0xfffffff001017836 */ /* 0x001fe20000000000 */
[----:B------:R-:W0:Y:S01]  /*0050*/  LDCU UR5, c[0x0][0x380] ;  /* 0x00007000ff0577ac */ /* 0x000e220008000800 */
[----:B------:R-:W3:Y:S01]  /*0060*/  LDCU UR4, c[0x0][0x2f8] ;  /* 0x00005f00ff0477ac */ /* 0x000ee20008000800 */
[----:B------:R-:W4:Y:S01]  /*0070*/  LDCU UR6, c[0x0][0x2fc] ;  /* 0x00005f80ff0677ac */ /* 0x000f220008000800 */
[----:B0-----:R-:W-:Y:S01]  /*0080*/  UISETP.GE.AND UP0, UPT, UR5, 0x1, UPT ;  /* 0x000000010500788c */ /* 0x001fe2000bf06270 */
[----:B---3--:R-:W-:Y:S01]  /*0090*/  IADD3 R6, P0, PT, R1, UR4, RZ ;  /* 0x0000000401067c10 */ /* 0x008fe2000ff1e0ff */
[----:B-1----:R-:W-:-:S03]  /*00a0*/  IMAD.WIDE.U32 R8, R3, 0x4, R8 ;  /* 0x0000000403087825 */ /* 0x002fc600078e0008 */
[----:B----4-:R-:W-:Y:S02]  /*00b0*/  IADD3.X R7, PT, PT, RZ, UR6, RZ, P0, !PT ;  /* 0x00000006ff077c10 */ /* 0x010fe400087fe4ff */
[----:B--2---:R0:W-:Y:S02]  /*00c0*/  STG.E.STRONG.SYS desc[UR8][R8.64], RZ ;  /* 0x000000ff08007986 */ /* 0x0041e4000c115908 */
[----:B------:R-:W-:Y:S05]  /*00d0*/  BRA.U !UP0, `(.L_x_0) ;  /* 0x0000000508c07547 */ /* 0x000fea000b800000 */
[----:B------:R-:W1:Y:S01]  /*00e0*/  S2UR UR10, SR_CTAID.X ;  /* 0x00000000000a79c3 */ /* 0x000e620000002500 */
[----:B------:R-:W-:Y:S02]  /*00f0*/  UISETP.GE.U32.AND UP1, UPT, UR5, 0x10, UPT ;  /* 0x000000100500788c */ /* 0x000fe4000bf26070 */
[----:B------:R-:W-:-:S04]  /*0100*/  ULOP3.LUT UR6, UR5, 0xf, URZ, 0xc0, !UPT ;  /* 0x0000000f05067892 */ /* 0x000fc8000f8ec0ff */
[----:B------:R-:W-:-:S03]  /*0110*/  UISETP.NE.AND UP0, UPT, UR6, URZ, UPT ;  /* 0x000000ff0600728c */ /* 0x000fc6000bf05270 */
[----:B------:R-:W-:Y:S08]  /*0120*/  BRA.U !UP1, `(.L_x_1) ;  /* 0x0000000109d47547 */ /* 0x000ff0000b800000 */
[----:B------:R-:W-:-:S04]  /*0130*/  ULOP3.LUT UR4, UR5, 0x7ffffff0, URZ, 0xc0, !UPT ;  /* 0x7ffffff005047892 */ /* 0x000fc8000f8ec0ff */
[----:B------:R-:W-:-:S12]  /*0140*/  UIADD3 UR4, UPT, UPT, -UR4, URZ, URZ ;  /* 0x000000ff04047290 */ /* 0x000fd8000fffe1ff */
.L_x_2:
[----:B-1----:R-:W1:Y:S02]  /*0150*/  LDG.E.STRONG.SYS R0, desc[UR8][R8.64] ;  /* 0x0000000808007981 */ /* 0x002e64000c1f5900 */
[----:B-1----:R-:W-:-:S05]  /*0160*/  VIADD R5, R0, UR10 ;  /* 0x0000000a00057c36 */ /* 0x002fca0008000000 */
[----:B------:R1:W-:Y:S04]  /*0170*/  STG.E.STRONG.SYS desc[UR8][R8.64], R5 ;  /* 0x0000000508007986 */ /* 0x0003e8000c115908 */
[----:B------:R-:W2:Y:S02]  /*0180*/  LDG.E.STRONG.SYS R0, desc[UR8][R8.64] ;  /* 0x0000000808007981 */ /* 0x000ea4000c1f5900 */
[----:B--2---:R-:W-:-:S05]  /*0190*/  IADD3 R11, PT, PT, R0, UR10, RZ ;  /* 0x0000000a000b7c10 */ /* 0x004fca000fffe0ff */
[----:B------:R2:W-:Y:S04]  /*01a0*/  STG.E.STRONG.SYS desc[UR8][R8.64], R11 ;  /* 0x0000000b08007986 */ /* 0x0005e8000c115908 */
[----:B------:R-:W3:Y:S02]  /*01b0*/  LDG.E.STRONG.SYS R0, desc[UR8][R8.64] ;  /* 0x0000000808007981 */ /* 0x000ee4000c1f5900 */
[----:B---3--:R-:W-:-:S05]  /*01c0*/  VIADD R13, R0, UR10 ;  /* 0x0000000a000d7c36 */ /* 0x008fca0008000000 */
[----:B------:R3:W-:Y:S04]  /*01d0*/  STG.E.STRONG.SYS desc[UR8][R8.64], R13 ;  /* 0x0000000d08007986 */ /* 0x0007e8000c115908 */
[----:B------:R-:W4:Y:S02]  /*01e0*/  LDG.E.STRONG.SYS R0, desc[UR8][R8.64] ;  /* 0x0000000808007981 */ /* 0x000f24000c1f5900 */
[----:B----4-:R-:W-:-:S05]  /*01f0*/  IADD3 R15, PT, PT, R0, UR10, RZ ;  /* 0x0000000a000f7c10 */ /* 0x010fca000fffe0ff */
[----:B------:R4:W-:Y:S04]  /*0200*/  STG.E.STRONG.SYS desc[UR8][R8.64], R15 ;  /* 0x0000000f08007986 */ /* 0x0009e8000c115908 */
[----:B------:R-:W1:Y:S02]  /*0210*/  LDG.E.STRONG.SYS R0, desc[UR8][R8.64] ;  /* 0x0000000808007981 */ /* 0x000e64000c1f5900 */
        /* <DEDUP_REMOVED lines=32> */
[----:B------:R-:W4:Y:S01]  /*0420*/  LDG.E.STRONG.SYS R0, desc[UR8][R8.64] ;  /* 0x0000000808007981 */ /* 0x000f22000c1f5900 */
[----:B------:R-:W-:-:S04]  /*0430*/  UIADD3 UR4, UPT, UPT, UR4, 0x10, URZ ;  /* 0x0000001004047890 */ /* 0x000fc8000fffe0ff */
[----:B------:R-:W-:Y:S01]  /*0440*/  UISETP.NE.AND UP1, UPT, UR4, URZ, UPT ;  /* 0x000000ff0400728c */ /* 0x000fe2000bf25270 */
[----:B----4-:R-:W-:-:S05]  /*0450*/  IADD3 R15, PT, PT, R0, UR10, RZ ;  /* 0x0000000a000f7c10 */ /* 0x010fca000fffe0ff */
[----:B------:R1:W-:Y:S03]  /*0460*/  STG.E.STRONG.SYS desc[UR8][R8.64], R15 ;  /* 0x0000000f08007986 */ /* 0x0003e6000c115908 */
[----:B------:R-:W-:Y:S05]  /*0470*/  BRA.U UP1, `(.L_x_2) ;  /* 0xfffffffd01347547 */ /* 0x000fea000b83ffff */
.L_x_1:
[----:B------:R-:W-:Y:S05]  /*0480*/  BRA.U !UP0, `(.L_x_0) ;  /* 0x0000000108d47547 */ /* 0x000fea000b800000 */
[----:B------:R-:W-:Y:S02]  /*0490*/  UISETP.GE.U32.AND UP0, UPT, UR6, 0x8, UPT ;  /* 0x000000080600788c */ /* 0x000fe4000bf06070 */
[----:B------:R-:W-:-:S04]  /*04a0*/  ULOP3.LUT UR7, UR5, 0x7, URZ, 0xc0, !UPT ;  /* 0x0000000705077892 */ /* 0x000fc8000f8ec0ff */
[----:B------:R-:W-:-:S03]  /*04b0*/  UISETP.NE.AND UP1, UPT, UR7, URZ, UPT ;  /* 0x000000ff0700728c */ /* 0x000fc6000bf25270 */
[----:B------:R-:W-:Y:S08]  /*04c0*/  BRA.U !UP0, `(.L_x_3) ;  /* 0x0000000108607547 */ /* 0x000ff0000b800000 */
        /* <DEDUP_REMOVED lines=23> */
[----:B------:R1:W-:Y:S02]  /*0640*/  STG.E.STRONG.SYS desc[UR8][R8.64], R15 ;  /* 0x0000000f08007986 */ /* 0x0003e4000c115908 */
.L_x_3:
        /* <DEDUP_REMOVED lines=8> */
[----:B------:R-:W3:Y:S02]  /*06d0*/  LDG.E.STRONG.SYS R0, desc[UR8][R8.64] ;  /* 0x0000000808007981 */ /* 0x000ee4000c1f5900 */
[----:B---3--:R-:W-:-:S05]  /*06e0*/  IADD3 R11, PT, PT, R0, UR10, RZ ;  /* 0x0000000a000b7c10 */ /* 0x008fca000fffe0ff */
[----:B------:R2:W-:Y:S04]  /*06f0*/  STG.E.STRONG.SYS desc[UR8][R8.64], R11 ;  /* 0x0000000b08007986 */ /* 0x0005e8000c115908 */
[----:B------:R-:W3:Y:S02]  /*0700*/  LDG.E.STRONG.SYS R0, desc[UR8][R8.64] ;  /* 0x0000000808007981 */ /* 0x000ee4000c1f5900 */
[----:B---3--:R-:W-:-:S05]  /*0710*/  VIADD R13, R0, UR10 ;  /* 0x0000000a000d7c36 */ /* 0x008fca0008000000 */
[----:B------:R2:W-:Y:S04]  /*0720*/  STG.E.STRONG.SYS desc[UR8][R8.64], R13 ;  /* 0x0000000d08007986 */ /* 0x0005e8000c115908 */
[----:B------:R-:W3:Y:S02]  /*0730*/  LDG.E.STRONG.SYS R0, desc[UR8][R8.64] ;  /* 0x0000000808007981 */ /* 0x000ee4000c1f5900 */
[----:B---3--:R-:W-:-:S05]  /*0740*/  IADD3 R15, PT, PT, R0, UR10, RZ ;  /* 0x0000000a000f7c10 */ /* 0x008fca000fffe0ff */
[----:B------:R2:W-:Y:S02]  /*0750*/  STG.E.STRONG.SYS desc[UR8][R8.64], R15 ;  /* 0x0000000f08007986 */ /* 0x0005e4000c115908 */
.L_x_4:
[----:B------:R-:W-:Y:S05]  /*0760*/  BRA.U !UP1, `(.L_x_0) ;  /* 0x00000001091c7547 */ /* 0x000fea000b800000 */
[----:B------:R-:W-:-:S12]  /*0770*/  UIADD3 UR4, UPT, UPT, -UR4, URZ, URZ ;  /* 0x000000ff04047290 */ /* 0x000fd8000fffe1ff */
.L_x_5:
[----:B------:R-:W1:Y:S01]  /*0780*/  LDG.E.STRONG.SYS R0, desc[UR8][R8.64] ;  /* 0x0000000808007981 */ /* 0x000e62000c1f5900 */
[----:B------:R-:W-:-:S04]  /*0790*/  UIADD3 UR4, UPT, UPT, UR4, 0x1, URZ ;  /* 0x0000000104047890 */ /* 0x000fc8000fffe0ff */
[----:B------:R-:W-:Y:S01]  /*07a0*/  UISETP.NE.AND UP0, UPT, UR4, URZ, UPT ;  /* 0x000000ff0400728c */ /* 0x000fe2000bf05270 */
[----:B-123--:R-:W-:-:S05]  /*07b0*/  VIADD R5, R0, UR10 ;  /* 0x0000000a00057c36 */ /* 0x00efca0008000000 */
[----:B------:R3:W-:Y:S03]  /*07c0*/  STG.E.STRONG.SYS desc[UR8][R8.64], R5 ;  /* 0x0000000508007986 */ /* 0x0007e6000c115908 */
[----:B------:R-:W-:Y:S05]  /*07d0*/  BRA.U UP0, `(.L_x_5) ;  /* 0xfffffffd00e87547 */ /* 0x000fea000b83ffff */
.L_x_0:
[----:B0123--:R-:W2:Y:S01]  /*07e0*/  LDG.E.STRONG.SYS R8, desc[UR8][R8.64] ;  /* 0x0000000808087981 */ /* 0x00fea2000c1f5900 */
[----:B------:R-:W-:Y:S01]  /*07f0*/  MOV R0, 0x0 ;  /* 0x0000000000007802 */ /* 0x000fe20000000f00 */
[----:B------:R-:W0:Y:S01]  /*0800*/  LDCU.64 UR4, c[0x4][0x18] ;  /* 0x01000300ff0477ac */ /* 0x000e220008000a00 */
[----:B------:R-:W1:Y:S02]  /*0810*/  S2R R2, SR_CTAID.X ;  /* 0x0000000000027919 */ /* 0x000e640000002500 */
[----:B------:R3:W4:Y:S01]  /*0820*/  LDC.64 R10, c[0x4][R0] ;  /* 0x01000000000a7b82 */ /* 0x0007220000000a00 */
[----:B0-----:R-:W-:Y:S01]  /*0830*/  MOV R4, UR4 ;  /* 0x0000000400047c02 */ /* 0x001fe20008000f00 */
[----:B------:R-:W-:Y:S01]  /*0840*/  IMAD.U32 R5, RZ, RZ, UR5 ;  /* 0x00000005ff057e24 */ /* 0x000fe2000f8e00ff */
[----:B-1----:R3:W-:Y:S04]  /*0850*/  STL.64 [R1], R2 ;  /* 0x0000000201007387 */ /* 0x0027e80000100a00 */
[----:B--2-4-:R3:W-:Y:S02]  /*0860*/  STL [R1+0x8], R8 ;  /* 0x0000080801007387 */ /* 0x0147e40000100800 */
[----:B------:R-:W-:-:S07]  /*0870*/  LEPC R20, `(.L_x_6) ;  /* 0x000000001014794e */ /* 0x000fce0000000000 */
[----:B---3--:R-:W-:Y:S05]  /*0880*/  CALL.ABS.NOINC R10 ;  /* 0x000000000a007343 */ /* 0x008fea0003c00000 */
.L_x_6:
[----:B------:R-:W-:Y:S05]  /*0890*/  EXIT ;  /* 0x000000000000794d */ /* 0x000fea0003800000 */
.L_x_7:
[----:B------:R-:W-:-:S00]  /*08a0*/  BRA `(.L_x_7) ;  /* 0xfffffffc00fc7947 */ /* 0x000fc0000383ffff */
[----:B------:R-:W-:-:S00]  /*08b0*/  NOP ;  /* 0x0000000000007918 */ /* 0x000fc00000000000 */
        /* <DEDUP_REMOVED lines=12> */
.L_x_10:


//--------------------- .text._Z10shared_memi     --------------------------
	.section	.text._Z10shared_memi,"ax",@progbits
	.align	128
        .global         _Z10shared_memi
        .type           _Z10shared_memi,@function
        .size           _Z10shared_memi,(.L_x_11 - _Z10shared_memi)
        .other          _Z10shared_memi,@"STO_CUDA_ENTRY STV_DEFAULT"
_Z10shared_memi:
.text._Z10shared_memi:
[----:B------:R-:W0:Y:S01]  /*0000*/  LDC R1, c[0x0][0x37c] ;  /* 0x0000df00ff017b82 */ /* 0x000e220000000800 */
[----:B------:R-:W1:Y:S07]  /*0010*/  S2R R10, SR_CTAID.X ;  /* 0x00000000000a7919 */ /* 0x000e6e0000002500 */
[----:B------:R-:W2:Y:S01]  /*0020*/  S2UR UR5, SR_CgaCtaId ;  /* 0x00000000000579c3 */ /* 0x000ea20000008800 */
[----:B------:R-:W3:Y:S01]  /*0030*/  LDCU UR6, c[0x0][0x380] ;  /* 0x00007000ff0677ac */ /* 0x000ee20008000800 */
[----:B0-----:R-:W-:Y:S01]  /*0040*/  VIADD R1, R1, 0xfffffff0 ;  /* 0xfffffff001017836 */ /* 0x001fe20000000000 */
[----:B------:R-:W0:Y:S01]  /*0050*/  S2R R11, SR_TID.X ;  /* 0x00000000000b7919 */ /* 0x000e220000002100 */
[----:B------:R-:W-:Y:S01]  /*0060*/  MOV R2, 0x0 ;  /* 0x0000000000027802 */ /* 0x000fe20000000f00 */
[----:B------:R-:W-:-:S03]  /*0070*/  UMOV UR4, 0x400 ;  /* 0x0000040000047882 */ /* 0x000fc60000000000 */
[----:B------:R4:W5:Y:S01]  /*0080*/  LDC.64 R8, c[0x4][R2] ;  /* 0x0100000002087b82 */ /* 0x0009620000000a00 */
[----:B---3--:R-:W-:Y:S01]  /*0090*/  ISETP.LT.AND P0, PT, RZ, UR6, PT ;  /* 0x00000006ff007c0c */ /* 0x008fe2000bf01270 */
[----:B--2---:R-:W-:Y:S01]  /*00a0*/  ULEA UR4, UR5, UR4, 0x18 ;  /* 0x0000000405047291 */ /* 0x004fe2000f8ec0ff */
[----:B------:R-:W2:Y:S01]  /*00b0*/  LDCU UR5, c[0x0][0x2f8] ;  /* 0x00005f00ff0577ac */ /* 0x000ea20008000800 */
[----:B-1----:R-:W-:Y:S01]  /*00c0*/  IMAD R0, R10, UR6, RZ ;  /* 0x000000060a007c24 */ /* 0x002fe2000f8e02ff */
[----:B------:R-:W1:Y:S03]  /*00d0*/  LDCU.64 UR6, c[0x4][0x10] ;  /* 0x01000200ff0677ac */ /* 0x000e660008000a00 */
[----:B0-----:R-:W-:Y:S01]  /*00e0*/  LEA R3, R11, UR4, 0x2 ;  /* 0x000000040b037c11 */ /* 0x001fe2000f8e10ff */
[----:B------:R4:W-:Y:S01]  /*00f0*/  STL.64 [R1], R10 ;  /* 0x0000000a01007387 */ /* 0x0009e20000100a00 */
[----:B------:R-:W-:-:S03]  /*0100*/  SEL R0, R0, RZ, P0 ;  /* 0x000000ff00007207 */ /* 0x000fc60000000000 */
[----:B------:R-:W0:Y:S02]  /*0110*/  LDCU UR4, c[0x0][0x2fc] ;  /* 0x00005f80ff0477ac */ /* 0x000e240008000800 */
[----:B------:R4:W-:Y:S01]  /*0120*/  STS [R3], R0 ;  /* 0x0000000003007388 */ /* 0x0009e20000000800 */
[----:B--2---:R-:W-:-:S03]  /*0130*/  IADD3 R6, P0, PT, R1, UR5, RZ ;  /* 0x0000000501067c10 */ /* 0x004fc6000ff1e0ff */
[----:B------:R4:W-:Y:S01]  /*0140*/  STL [R1+0x8], R0 ;  /* 0x0000080001007387 */ /* 0x0009e20000100800 */
[----:B-1----:R-:W-:Y:S02]  /*0150*/  IMAD.U32 R4, RZ, RZ, UR6 ;  /* 0x00000006ff047e24 */ /* 0x002fe4000f8e00ff */
[----:B------:R-:W-:Y:S02]  /*0160*/  IMAD.U32 R5, RZ, RZ, UR7 ;  /* 0x00000007ff057e24 */ /* 0x000fe4000f8e00ff */
[----:B0---45:R-:W-:-:S07]  /*0170*/  IMAD.X R7, RZ, RZ, UR4, P0 ;  /* 0x00000004ff077e24 */ /* 0x031fce00080e06ff */
[----:B------:R-:W-:-:S07]  /*0180*/  LEPC R20, `(.L_x_8) ;  /* 0x000000001014794e */ /* 0x000fce0000000000 */
[----:B------:R-:W-:Y:S05]  /*0190*/  CALL.ABS.NOINC R8 ;  /* 0x0000000008007343 */ /* 0x000fea0003c00000 */
.L_x_8:
[----:B------:R-:W-:Y:S05]  /*01a0*/  EXIT ;  /* 0x000000000000794d */ /* 0x000fea0003800000 */
.L_x_9:
        /* <DEDUP_REMOVED lines=13> */
.L_x_11:


//--------------------- .nv.global.init           --------------------------
	.section	.nv.global.init,"aw",@progbits
.nv.global.init:
	.type		$str,@object
	.size		$str,($str$1 - $str)
$str:
        /*0000*/ 	.byte	0x53, 0x68, 0x61, 0x72, 0x65, 0x64, 0x20, 0x28, 0x42, 0x6c, 0x6b, 0x3a, 0x20, 0x25, 0x64, 0x2c
        /*0010*/ 	.byte	0x20, 0x54, 0x68, 0x3a, 0x20, 0x25, 0x64, 0x29, 0x3a, 0x20, 0x25, 0x64, 0x0a, 0x00
	.type		$str$1,@object
	.size		$str$1,(.L_2 - $str$1)
$str$1:
        /*001e*/ 	.byte	0x47, 0x6c, 0x6f, 0x62, 0x61, 0x6c, 0x20, 0x28, 0x42, 0x6c, 0x6b, 0x3a, 0x20, 0x25, 0x64, 0x2c
        /*002e*/ 	.byte	0x20, 0x54, 0x68, 0x3a, 0x20, 0x25, 0x64, 0x29, 0x3a, 0x20, 0x25, 0x64, 0x0a, 0x00
.L_2:


//--------------------- .nv.shared.reserved.0     --------------------------
	.section	.nv.shared.reserved.0,"aw",@nobits
	.weak		__nv_reservedSMEM_offset_0_alias
	.size		__nv_reservedSMEM_offset_0_alias, 0, 64
	.other		__nv_reservedSMEM_offset_0_alias,@"STO_CUDA_RESERVED_SHARED STV_DEFAULT"
__nv_reservedSMEM_offset_0_alias:
	.zero		0
	.zero		64


//--------------------- .nv.global                --------------------------
	.section	.nv.global,"aw",@nobits
	.align	4
.nv.global:
	.type		global_counter,@object
	.size		global_counter,(.L_0 - global_counter)
	.other		global_counter,@"STV_DEFAULT STO_CUDA_MANAGED"
global_counter:
	.zero		8
.L_0:


//--------------------- .nv.shared._Z10shared_memi --------------------------
	.section	.nv.shared._Z10shared_memi,"aw",@nobits
	.sectionflags	@""
	.align	4
.nv.shared._Z10shared_memi:
	.zero		1032


//--------------------- .nv.constant0._Z10global_memi --------------------------
	.section	.nv.constant0._Z10global_memi,"a",@progbits
	.sectionflags	@""
	.align	4
.nv.constant0._Z10global_memi:
	.zero		900


//--------------------- .nv.constant0._Z10shared_memi --------------------------
	.section	.nv.constant0._Z10shared_memi,"a",@progbits
	.sectionflags	@""
	.align	4
.nv.constant0._Z10shared_memi:
	.zero		900


//--------------------- SYMBOLS --------------------------

	.type		.nv.reservedSmem.offset0,@object
	.size		.nv.reservedSmem.offset0,0x4
	.type		.nv.reservedSmem.cap,@object
	.size		.nv.reservedSmem.cap,0x4
	.type		vprintf,@function
